//
// Generated by NVIDIA NVVM Compiler
//
// Compiler Build ID: CL-36424714
// Cuda compilation tools, release 13.0, V13.0.88
// Based on NVVM 20.0.0
//

.version 9.0
.target sm_100
.address_size 64

	// .globl	_Z26matrixMultiplicationKernelPfS_iS_

.visible .entry _Z26matrixMultiplicationKernelPfS_iS_(
	.param .u64 .ptr .align 1 _Z26matrixMultiplicationKernelPfS_iS__param_0,
	.param .u64 .ptr .align 1 _Z26matrixMultiplicationKernelPfS_iS__param_1,
	.param .u32 _Z26matrixMultiplicationKernelPfS_iS__param_2,
	.param .u64 .ptr .align 1 _Z26matrixMultiplicationKernelPfS_iS__param_3
)
{
	.reg .pred 	%p<13>;
	.reg .b32 	%r<37>;
	.reg .b32 	%f<89>;
	.reg .b64 	%rd<21>;

	ld.param.u64 	%rd7, [_Z26matrixMultiplicationKernelPfS_iS__param_0];
	ld.param.u64 	%rd9, [_Z26matrixMultiplicationKernelPfS_iS__param_1];
	ld.param.u32 	%r20, [_Z26matrixMultiplicationKernelPfS_iS__param_2];
	ld.param.u64 	%rd8, [_Z26matrixMultiplicationKernelPfS_iS__param_3];
	cvta.to.global.u64 	%rd1, %rd9;
	mov.u32 	%r21, %ctaid.x;
	mov.u32 	%r22, %ntid.x;
	mov.u32 	%r23, %tid.x;
	mad.lo.s32 	%r1, %r21, %r22, %r23;
	mov.u32 	%r24, %ctaid.y;
	mov.u32 	%r25, %ntid.y;
	mov.u32 	%r26, %tid.y;
	mad.lo.s32 	%r27, %r24, %r25, %r26;
	min.s32 	%r28, %r1, %r27;
	setp.lt.s32 	%p1, %r28, %r20;
	@%p1 bra 	$L__BB0_18;
	setp.lt.s32 	%p2, %r20, 1;
	mov.f32 	%f87, 0f00000000;
	@%p2 bra 	$L__BB0_17;
	and.b32  	%r3, %r20, 15;
	add.s32 	%r4, %r3, -1;
	and.b32  	%r5, %r20, 7;
	add.s32 	%r6, %r5, -1;
	and.b32  	%r7, %r20, 2147483632;
	and.b32  	%r8, %r20, 3;
	neg.s32 	%r9, %r7;
	add.s64 	%rd2, %rd1, 32;
	cvta.to.global.u64 	%rd3, %rd7;
	mov.f32 	%f87, 0f00000000;
	mov.b32 	%r32, 0;
$L__BB0_3:
	setp.lt.u32 	%p3, %r20, 16;
	mul.wide.u32 	%rd10, %r32, 4;
	add.s64 	%rd11, %rd3, %rd10;
	ld.global.f32 	%f2, [%rd11];
	mov.b32 	%r35, 0;
	@%p3 bra 	$L__BB0_6;
	mov.u64 	%rd20, %rd2;
	mov.u32 	%r33, %r9;
$L__BB0_5:
	.pragma "nounroll";
	ld.global.f32 	%f21, [%rd20+-32];
	fma.rn.f32 	%f22, %f2, %f21, %f87;
	ld.global.f32 	%f23, [%rd20+-28];
	fma.rn.f32 	%f24, %f2, %f23, %f22;
	ld.global.f32 	%f25, [%rd20+-24];
	fma.rn.f32 	%f26, %f2, %f25, %f24;
	ld.global.f32 	%f27, [%rd20+-20];
	fma.rn.f32 	%f28, %f2, %f27, %f26;
	ld.global.f32 	%f29, [%rd20+-16];
	fma.rn.f32 	%f30, %f2, %f29, %f28;
	ld.global.f32 	%f31, [%rd20+-12];
	fma.rn.f32 	%f32, %f2, %f31, %f30;
	ld.global.f32 	%f33, [%rd20+-8];
	fma.rn.f32 	%f34, %f2, %f33, %f32;
	ld.global.f32 	%f35, [%rd20+-4];
	fma.rn.f32 	%f36, %f2, %f35, %f34;
	ld.global.f32 	%f37, [%rd20];
	fma.rn.f32 	%f38, %f2, %f37, %f36;
	ld.global.f32 	%f39, [%rd20+4];
	fma.rn.f32 	%f40, %f2, %f39, %f38;
	ld.global.f32 	%f41, [%rd20+8];
	fma.rn.f32 	%f42, %f2, %f41, %f40;
	ld.global.f32 	%f43, [%rd20+12];
	fma.rn.f32 	%f44, %f2, %f43, %f42;
	ld.global.f32 	%f45, [%rd20+16];
	fma.rn.f32 	%f46, %f2, %f45, %f44;
	ld.global.f32 	%f47, [%rd20+20];
	fma.rn.f32 	%f48, %f2, %f47, %f46;
	ld.global.f32 	%f49, [%rd20+24];
	fma.rn.f32 	%f50, %f2, %f49, %f48;
	ld.global.f32 	%f51, [%rd20+28];
	fma.rn.f32 	%f87, %f2, %f51, %f50;
	add.s32 	%r33, %r33, 16;
	add.s64 	%rd20, %rd20, 64;
	setp.ne.s32 	%p4, %r33, 0;
	mov.u32 	%r35, %r7;
	@%p4 bra 	$L__BB0_5;
$L__BB0_6:
	setp.eq.s32 	%p5, %r3, 0;
	@%p5 bra 	$L__BB0_16;
	setp.lt.u32 	%p6, %r4, 7;
	@%p6 bra 	$L__BB0_9;
	mul.wide.u32 	%rd12, %r35, 4;
	add.s64 	%rd13, %rd1, %rd12;
	ld.global.f32 	%f53, [%rd13];
	fma.rn.f32 	%f54, %f2, %f53, %f87;
	ld.global.f32 	%f55, [%rd13+4];
	fma.rn.f32 	%f56, %f2, %f55, %f54;
	ld.global.f32 	%f57, [%rd13+8];
	fma.rn.f32 	%f58, %f2, %f57, %f56;
	ld.global.f32 	%f59, [%rd13+12];
	fma.rn.f32 	%f60, %f2, %f59, %f58;
	ld.global.f32 	%f61, [%rd13+16];
	fma.rn.f32 	%f62, %f2, %f61, %f60;
	ld.global.f32 	%f63, [%rd13+20];
	fma.rn.f32 	%f64, %f2, %f63, %f62;
	ld.global.f32 	%f65, [%rd13+24];
	fma.rn.f32 	%f66, %f2, %f65, %f64;
	ld.global.f32 	%f67, [%rd13+28];
	fma.rn.f32 	%f87, %f2, %f67, %f66;
	add.s32 	%r35, %r35, 8;
$L__BB0_9:
	setp.eq.s32 	%p7, %r5, 0;
	@%p7 bra 	$L__BB0_16;
	setp.lt.u32 	%p8, %r6, 3;
	@%p8 bra 	$L__BB0_12;
	mul.wide.u32 	%rd14, %r35, 4;
	add.s64 	%rd15, %rd1, %rd14;
	ld.global.f32 	%f69, [%rd15];
	fma.rn.f32 	%f70, %f2, %f69, %f87;
	ld.global.f32 	%f71, [%rd15+4];
	fma.rn.f32 	%f72, %f2, %f71, %f70;
	ld.global.f32 	%f73, [%rd15+8];
	fma.rn.f32 	%f74, %f2, %f73, %f72;
	ld.global.f32 	%f75, [%rd15+12];
	fma.rn.f32 	%f87, %f2, %f75, %f74;
	add.s32 	%r35, %r35, 4;
$L__BB0_12:
	setp.eq.s32 	%p9, %r8, 0;
	@%p9 bra 	$L__BB0_16;
	setp.eq.s32 	%p10, %r8, 1;
	mul.wide.u32 	%rd16, %r35, 4;
	add.s64 	%rd6, %rd1, %rd16;
	ld.global.f32 	%f76, [%rd6];
	fma.rn.f32 	%f87, %f2, %f76, %f87;
	@%p10 bra 	$L__BB0_16;
	setp.eq.s32 	%p11, %r8, 2;
	ld.global.f32 	%f77, [%rd6+4];
	fma.rn.f32 	%f87, %f2, %f77, %f87;
	@%p11 bra 	$L__BB0_16;
	ld.global.f32 	%f78, [%rd6+8];
	fma.rn.f32 	%f87, %f2, %f78, %f87;
$L__BB0_16:
	add.s32 	%r32, %r32, 1;
	setp.ne.s32 	%p12, %r32, %r20;
	@%p12 bra 	$L__BB0_3;
$L__BB0_17:
	mad.lo.s32 	%r31, %r20, %r1, %r27;
	cvta.to.global.u64 	%rd17, %rd8;
	mul.wide.s32 	%rd18, %r31, 4;
	add.s64 	%rd19, %rd17, %rd18;
	st.global.f32 	[%rd19], %f87;
$L__BB0_18:
	ret;

}


// ===== COMPILED SASS (sm_100) =====

	.target	sm_100

	.elftype	@"ET_EXEC"


//--------------------- .note.nv.tkinfo           --------------------------
	.section	.note.nv.tkinfo,"",@"SHT_NOTE"
	.sectionflags	@"SHF_NOTE_NV_TKINFO"
	.tkinfo
        /*0018*/ 	.word	0x00000002
        /*0030*/ 	.string	""
        /*0030*/ 	.string	"ptxas"
        /*0030*/ 	.string	"Cuda compilation tools, release 13.0, V13.0.88"
        /*0030*/ 	.string	"Build cuda_13.0.r13.0/compiler.36424714_0"
        /*0030*/ 	.string	"-arch sm_100 -m 64 "



//--------------------- .note.nv.cuinfo           --------------------------
	.section	.note.nv.cuinfo,"",@"SHT_NOTE"
	.sectionflags	@"SHF_NOTE_NV_CUINFO"
        /*0018*/ 	.short	0x0002
        /*001a*/ 	.short	0x0064
        /*001c*/ 	.short	0x0082
	.zero		2


//--------------------- .nv.info                  --------------------------
	.section	.nv.info,"",@"SHT_CUDA_INFO"
	.align	4


	//----- nvinfo : EIATTR_REGCOUNT
	.align		4
        /*0000*/ 	.byte	0x04, 0x2f
        /*0002*/ 	.short	(.L_1 - .L_0)
	.align		4
.L_0:
        /*0004*/ 	.word	index@(_Z26matrixMultiplicationKernelPfS_iS_)
        /*0008*/ 	.word	0x00000020


	//----- nvinfo : EIATTR_FRAME_SIZE
	.align		4
.L_1:
        /*000c*/ 	.byte	0x04, 0x11
        /*000e*/ 	.short	(.L_3 - .L_2)
	.align		4
.L_2:
        /*0010*/ 	.word	index@(_Z26matrixMultiplicationKernelPfS_iS_)
        /*0014*/ 	.word	0x00000000


	//----- nvinfo : EIATTR_MIN_STACK_SIZE
	.align		4
.L_3:
        /*0018*/ 	.byte	0x04, 0x12
        /*001a*/ 	.short	(.L_5 - .L_4)
	.align		4
.L_4:
        /*001c*/ 	.word	index@(_Z26matrixMultiplicationKernelPfS_iS_)
        /*0020*/ 	.word	0x00000000
.L_5:


//--------------------- .nv.compat                --------------------------
	.section	.nv.compat,"",@"SHT_CUDA_COMPAT_INFO"
	.align	4
        /*0000*/ 	.byte	0x02, 0x09, 0x00, 0x00, 0x02, 0x02, 0x01, 0x00, 0x02, 0x05, 0x05, 0x00, 0x03, 0x07, 0x01, 0x01
        /*0010*/ 	.byte	0x02, 0x03, 0x00, 0x00, 0x02, 0x06, 0x01, 0x00, 0x04, 0x0b, 0x08, 0x00, 0x09, 0x00, 0x00, 0x00
        /*0020*/ 	.byte	0x00, 0x00, 0x00, 0x00


//--------------------- .nv.info._Z26matrixMultiplicationKernelPfS_iS_ --------------------------
	.section	.nv.info._Z26matrixMultiplicationKernelPfS_iS_,"",@"SHT_CUDA_INFO"
	.sectionflags	@""
	.align	4


	//----- nvinfo : EIATTR_CUDA_API_VERSION
	.align		4
        /*0000*/ 	.byte	0x04, 0x37
        /*0002*/ 	.short	(.L_7 - .L_6)
.L_6:
        /*0004*/ 	.word	0x00000082


	//----- nvinfo : EIATTR_KPARAM_INFO
	.align		4
.L_7:
        /*0008*/ 	.byte	0x04, 0x17
        /*000a*/ 	.short	(.L_9 - .L_8)
.L_8:
        /*000c*/ 	.word	0x00000000
        /*0010*/ 	.short	0x0003
        /*0012*/ 	.short	0x0018
        /*0014*/ 	.byte	0x00, 0xf5, 0x21, 0x00


	//----- nvinfo : EIATTR_KPARAM_INFO
	.align		4
.L_9:
        /*0018*/ 	.byte	0x04, 0x17
        /*001a*/ 	.short	(.L_11 - .L_10)
.L_10:
        /*001c*/ 	.word	0x00000000
        /*0020*/ 	.short	0x0002
        /*0022*/ 	.short	0x0010
        /*0024*/ 	.byte	0x00, 0xf0, 0x11, 0x00


	//----- nvinfo : EIATTR_KPARAM_INFO
	.align		4
.L_11:
        /*0028*/ 	.byte	0x04, 0x17
        /*002a*/ 	.short	(.L_13 - .L_12)
.L_12:
        /*002c*/ 	.word	0x00000000
        /*0030*/ 	.short	0x0001
        /*0032*/ 	.short	0x0008
        /*0034*/ 	.byte	0x00, 0xf5, 0x21, 0x00


	//----- nvinfo : EIATTR_KPARAM_INFO
	.align		4
.L_13:
        /*0038*/ 	.byte	0x04, 0x17
        /*003a*/ 	.short	(.L_15 - .L_14)
.L_14:
        /*003c*/ 	.word	0x00000000
        /*0040*/ 	.short	0x0000
        /*0042*/ 	.short	0x0000
        /*0044*/ 	.byte	0x00, 0xf5, 0x21, 0x00


	//----- nvinfo : EIATTR_SPARSE_MMA_MASK
	.align		4
.L_15:
        /*0048*/ 	.byte	0x03, 0x50
        /*004a*/ 	.short	0x0000


	//----- nvinfo : EIATTR_MAXREG_COUNT
	.align		4
        /*004c*/ 	.byte	0x03, 0x1b
        /*004e*/ 	.short	0x00ff


	//----- nvinfo : EIATTR_MERCURY_ISA_VERSION
	.align		4
        /*0050*/ 	.byte	0x03, 0x5f
        /*0052*/ 	.short	0x0101


	//----- nvinfo : EIATTR_VRC_CTA_INIT_COUNT
	.align		4
        /*0054*/ 	.byte	0x02, 0x4a
	.zero		1
	.zero		1


	//----- nvinfo : EIATTR_EXIT_INSTR_OFFSETS
	.align		4
        /*0058*/ 	.byte	0x04, 0x1c
        /*005a*/ 	.short	(.L_17 - .L_16)


	//   ....[0]....
.L_16:
        /*005c*/ 	.word	0x000000d0


	//   ....[1]....
        /*0060*/ 	.word	0x00000880


	//----- nvinfo : EIATTR_CBANK_PARAM_SIZE
	.align		4
.L_17:
        /*0064*/ 	.byte	0x03, 0x19
        /*0066*/ 	.short	0x0020


	//----- nvinfo : EIATTR_PARAM_CBANK
	.align		4
        /*0068*/ 	.byte	0x04, 0x0a
        /*006a*/ 	.short	(.L_19 - .L_18)
	.align		4
.L_18:
        /*006c*/ 	.word	index@(.nv.constant0._Z26matrixMultiplicationKernelPfS_iS_)
        /*0070*/ 	.short	0x0380
        /*0072*/ 	.short	0x0020


	//----- nvinfo : EIATTR_SW_WAR
	.align		4
.L_19:
        /*0074*/ 	.byte	0x04, 0x36
        /*0076*/ 	.short	(.L_21 - .L_20)
.L_20:
        /*0078*/ 	.word	0x00000008
.L_21:


//--------------------- .nv.callgraph             --------------------------
	.section	.nv.callgraph,"",@"SHT_CUDA_CALLGRAPH"
	.align	4
	.sectionentsize	8
	.align		4
        /*0000*/ 	.word	0x00000000
	.align		4
        /*0004*/ 	.word	0xffffffff
	.align		4
        /*0008*/ 	.word	0x00000000
	.align		4
        /*000c*/ 	.word	0xfffffffe
	.align		4
        /*0010*/ 	.word	0x00000000
	.align		4
        /*0014*/ 	.word	0xfffffffd
	.align		4
        /*0018*/ 	.word	0x00000000
	.align		4
        /*001c*/ 	.word	0xfffffffc


//--------------------- .text._Z26matrixMultiplicationKernelPfS_iS_ --------------------------
	.section	.text._Z26matrixMultiplicationKernelPfS_iS_,"ax",@progbits
	.align	128
        .global         _Z26matrixMultiplicationKernelPfS_iS_
        .type           _Z26matrixMultiplicationKernelPfS_iS_,@function
        .size           _Z26matrixMultiplicationKernelPfS_iS_,(.L_x_8 - _Z26matrixMultiplicationKernelPfS_iS_)
        .other          _Z26matrixMultiplicationKernelPfS_iS_,@"STO_CUDA_ENTRY STV_DEFAULT"
_Z26matrixMultiplicationKernelPfS_iS_:
.text._Z26matrixMultiplicationKernelPfS_iS_:
[----:B------:R-:W-:Y:S01]  /*0000*/  LDC R1, c[0x0][0x37c] ;  /* 0x0000df00ff017b82 */ /* 0x000fe20000000800 */
[----:B------:R-:W0:Y:S07]  /*0010*/  S2R R3, SR_TID.X ;  /* 0x0000000000037919 */ /* 0x000e2e0000002100 */
[----:B------:R-:W0:Y:S01]  /*0020*/  LDC R0, c[0x0][0x360] ;  /* 0x0000d800ff007b82 */ /* 0x000e220000000800 */
[----:B------:R-:W1:Y:S01]  /*0030*/  LDCU UR6, c[0x0][0x390] ;  /* 0x00007200ff0677ac */ /* 0x000e620008000800 */
[----:B------:R-:W2:Y:S06]  /*0040*/  S2R R2, SR_TID.Y ;  /* 0x0000000000027919 */ /* 0x000eac0000002200 */
[----:B------:R-:W0:Y:S08]  /*0050*/  S2UR UR4, SR_CTAID.X ;  /* 0x00000000000479c3 */ /* 0x000e300000002500 */
[----:B------:R-:W2:Y:S01]  /*0060*/  S2UR UR5, SR_CTAID.Y ;  /* 0x00000000000579c3 */ /* 0x000ea20000002600 */
[----:B-1----:R-:W-:-:S07]  /*0070*/  MOV R4, UR6 ;  /* 0x0000000600047c02 */ /* 0x002fce0008000f00 */
[----:B------:R-:W2:Y:S01]  /*0080*/  LDC R5, c[0x0][0x364] ;  /* 0x0000d900ff057b82 */ /* 0x000ea20000000800 */
[----:B0-----:R-:W-:Y:S02]  /*0090*/  IMAD R0, R0, UR4, R3 ;  /* 0x0000000400007c24 */ /* 0x001fe4000f8e0203 */
[----:B--2---:R-:W-:-:S05]  /*00a0*/  IMAD R5, R5, UR5, R2 ;  /* 0x0000000505057c24 */ /* 0x004fca000f8e0202 */
[----:B------:R-:W-:-:S04]  /*00b0*/  VIMNMX R3, PT, PT, R0, R5, PT ;  /* 0x0000000500037248 */ /* 0x000fc80003fe0100 */
[----:B------:R-:W-:-:S13]  /*00c0*/  ISETP.GE.AND P0, PT, R3, R4, PT ;  /* 0x000000040300720c */ /* 0x000fda0003f06270 */
[----:B------:R-:W-:Y:S05]  /*00d0*/  @!P0 EXIT ;  /* 0x000000000000894d */ /* 0x000fea0003800000 */
[----:B------:R-:W-:Y:S01]  /*00e0*/  ISETP.GE.AND P0, PT, R4, 0x1, PT ;  /* 0x000000010400780c */ /* 0x000fe20003f06270 */
[----:B------:R-:W0:Y:S01]  /*00f0*/  LDCU.64 UR6, c[0x0][0x358] ;  /* 0x00006b00ff0677ac */ /* 0x000e220008000a00 */
[----:B------:R-:W-:-:S11]  /*0100*/  HFMA2 R11, -RZ, RZ, 0, 0 ;  /* 0x00000000ff0b7431 */ /* 0x000fd600000001ff */
[----:B------:R-:W-:Y:S05]  /*0110*/  @!P0 BRA `(.L_x_0) ;  /* 0x0000000400c88947 */ /* 0x000fea0003800000 */
[----:B------:R-:W1:Y:S01]  /*0120*/  LDCU.64 UR4, c[0x0][0x388] ;  /* 0x00007100ff0477ac */ /* 0x000e620008000a00 */
[C---:B------:R-:W-:Y:S02]  /*0130*/  LOP3.LUT R18, R4.reuse, 0xf, RZ, 0xc0, !PT ;  /* 0x0000000f04127812 */ /* 0x040fe400078ec0ff */
[----:B------:R-:W-:Y:S02]  /*0140*/  LOP3.LUT R20, R4, 0x7, RZ, 0xc0, !PT ;  /* 0x0000000704147812 */ /* 0x000fe400078ec0ff */
[----:B------:R-:W-:Y:S02]  /*0150*/  IADD3 R2, PT, PT, R18, -0x1, RZ ;  /* 0xffffffff12027810 */ /* 0x000fe40007ffe0ff */
[----:B------:R-:W-:Y:S02]  /*0160*/  IADD3 R3, PT, PT, R20, -0x1, RZ ;  /* 0xffffffff14037810 */ /* 0x000fe40007ffe0ff */
[----:B------:R-:W-:Y:S02]  /*0170*/  LOP3.LUT R6, R4, 0x7ffffff0, RZ, 0xc0, !PT ;  /* 0x7ffffff004067812 */ /* 0x000fe400078ec0ff */
[----:B------:R-:W-:-:S02]  /*0180*/  ISETP.GE.U32.AND P0, PT, R2, 0x7, PT ;  /* 0x000000070200780c */ /* 0x000fc40003f06070 */
[----:B------:R-:W-:Y:S02]  /*0190*/  ISETP.GE.U32.AND P1, PT, R3, 0x3, PT ;  /* 0x000000030300780c */ /* 0x000fe40003f26070 */
[----:B------:R-:W-:Y:S02]  /*01a0*/  LOP3.LUT R7, R4, 0x3, RZ, 0xc0, !PT ;  /* 0x0000000304077812 */ /* 0x000fe400078ec0ff */
[----:B------:R-:W-:Y:S01]  /*01b0*/  MOV R11, RZ ;  /* 0x000000ff000b7202 */ /* 0x000fe20000000f00 */
[----:B-1----:R-:W-:Y:S01]  /*01c0*/  UIADD3 UR4, UP0, UPT, UR4, 0x20, URZ ;  /* 0x0000002004047890 */ /* 0x002fe2000ff1e0ff */
[----:B------:R-:W-:Y:S02]  /*01d0*/  MOV R9, RZ ;  /* 0x000000ff00097202 */ /* 0x000fe40000000f00 */
[----:B------:R-:W-:Y:S01]  /*01e0*/  IADD3 R8, PT, PT, -R6, RZ, RZ ;  /* 0x000000ff06087210 */ /* 0x000fe20007ffe1ff */
[----:B------:R-:W-:-:S12]  /*01f0*/  UIADD3.X UR5, UPT, UPT, URZ, UR5, URZ, UP0, !UPT ;  /* 0x00000005ff057290 */ /* 0x000fd800087fe4ff */
.L_x_6:
[----:B------:R-:W1:Y:S08]  /*0200*/  LDC R4, c[0x0][0x390] ;  /* 0x0000e400ff047b82 */ /* 0x000e700000000800 */
[----:B0-----:R-:W2:Y:S01]  /*0210*/  LDC.64 R2, c[0x0][0x380] ;  /* 0x0000e000ff027b82 */ /* 0x001ea20000000a00 */
[----:B------:R-:W-:Y:S02]  /*0220*/  MOV R12, RZ ;  /* 0x000000ff000c7202 */ /* 0x000fe40000000f00 */
[----:B-1----:R-:W-:Y:S01]  /*0230*/  ISETP.GE.U32.AND P3, PT, R4, 0x10, PT ;  /* 0x000000100400780c */ /* 0x002fe20003f66070 */
[C---:B--2---:R-:W-:Y:S01]  /*0240*/  IMAD.WIDE.U32 R2, R9.reuse, 0x4, R2 ;  /* 0x0000000409027825 */ /* 0x044fe200078e0002 */
[----:B------:R-:W-:-:S04]  /*0250*/  IADD3 R9, PT, PT, R9, 0x1, RZ ;  /* 0x0000000109097810 */ /* 0x000fc80007ffe0ff */
[----:B0----5:R0:W5:Y:S01]  /*0260*/  LDG.E R10, desc[UR6][R2.64] ;  /* 0x00000006020a7981 */ /* 0x021162000c1e1900 */
[----:B------:R-:W-:-:S06]  /*0270*/  ISETP.NE.AND P2, PT, R9, R4, PT ;  /* 0x000000040900720c */ /* 0x000fcc0003f45270 */
[----:B------:R-:W-:Y:S07]  /*0280*/  @!P3 BRA `(.L_x_1) ;  /* 0x0000000000a4b947 */ /* 0x000fee0003800000 */
[----:B0-----:R-:W-:Y:S02]  /*0290*/  MOV R2, UR4 ;  /* 0x0000000400027c02 */ /* 0x001fe40008000f00 */
[----:B------:R-:W-:Y:S02]  /*02a0*/  MOV R3, UR5 ;  /* 0x0000000500037c02 */ /* 0x000fe40008000f00 */
[----:B------:R-:W-:-:S07]  /*02b0*/  MOV R12, R8 ;  /* 0x00000008000c7202 */ /* 0x000fce0000000f00 */
.L_x_2:
[----:B------:R-:W2:Y:S04]  /*02c0*/  LDG.E R16, desc[UR6][R2.64+-0x20] ;  /* 0xffffe00602107981 */ /* 0x000ea8000c1e1900 */
[----:B------:R-:W3:Y:S04]  /*02d0*/  LDG.E R22, desc[UR6][R2.64+-0x1c] ;  /* 0xffffe40602167981 */ /* 0x000ee8000c1e1900 */
[----:B------:R-:W4:Y:S04]  /*02e0*/  LDG.E R14, desc[UR6][R2.64+-0x18] ;  /* 0xffffe806020e7981 */ /* 0x000f28000c1e1900 */
        /* <DEDUP_REMOVED lines=8> */
[----:B------:R-:W4:Y:S01]  /*0370*/  LDG.E R15, desc[UR6][R2.64+0xc] ;  /* 0x00000c06020f7981 */ /* 0x000f22000c1e1900 */
[----:B--2--5:R-:W-:-:S03]  /*0380*/  FFMA R16, R10, R16, R11 ;  /* 0x000000100a107223 */ /* 0x024fc6000000000b */
[----:B------:R-:W2:Y:S01]  /*0390*/  LDG.E R11, desc[UR6][R2.64+0x10] ;  /* 0x00001006020b7981 */ /* 0x000ea2000c1e1900 */
[----:B---3--:R-:W-:-:S03]  /*03a0*/  FFMA R22, R10, R22, R16 ;  /* 0x000000160a167223 */ /* 0x008fc60000000010 */
[----:B------:R-:W3:Y:S01]  /*03b0*/  LDG.E R16, desc[UR6][R2.64+0x14] ;  /* 0x0000140602107981 */ /* 0x000ee2000c1e1900 */
[----:B----4-:R-:W-:-:S03]  /*03c0*/  FFMA R22, R10, R14, R22 ;  /* 0x0000000e0a167223 */ /* 0x010fc60000000016 */
[----:B------:R-:W4:Y:S01]  /*03d0*/  LDG.E R14, desc[UR6][R2.64+0x18] ;  /* 0x00001806020e7981 */ /* 0x000f22000c1e1900 */
[----:B------:R-:W-:-:S03]  /*03e0*/  FFMA R22, R10, R29, R22 ;  /* 0x0000001d0a167223 */ /* 0x000fc60000000016 */
[----:B------:R0:W4:Y:S01]  /*03f0*/  LDG.E R29, desc[UR6][R2.64+0x1c] ;  /* 0x00001c06021d7981 */ /* 0x000122000c1e1900 */
[----:B------:R-:W-:Y:S01]  /*0400*/  IADD3 R12, PT, PT, R12, 0x10, RZ ;  /* 0x000000100c0c7810 */ /* 0x000fe20007ffe0ff */
[----:B------:R-:W-:-:S03]  /*0410*/  FFMA R22, R10, R13, R22 ;  /* 0x0000000d0a167223 */ /* 0x000fc60000000016 */
[----:B------:R-:W-:Y:S01]  /*0420*/  ISETP.NE.AND P3, PT, R12, RZ, PT ;  /* 0x000000ff0c00720c */ /* 0x000fe20003f65270 */
[----:B------:R-:W-:-:S04]  /*0430*/  FFMA R22, R10, R27, R22 ;  /* 0x0000001b0a167223 */ /* 0x000fc80000000016 */
[----:B------:R-:W-:Y:S01]  /*0440*/  FFMA R22, R10, R25, R22 ;  /* 0x000000190a167223 */ /* 0x000fe20000000016 */
[----:B0-----:R-:W-:-:S03]  /*0450*/  IADD3 R2, P4, PT, R2, 0x40, RZ ;  /* 0x0000004002027810 */ /* 0x001fc60007f9e0ff */
[----:B------:R-:W-:Y:S01]  /*0460*/  FFMA R22, R10, R23, R22 ;  /* 0x000000170a167223 */ /* 0x000fe20000000016 */
[----:B------:R-:W-:-:S03]  /*0470*/  IADD3.X R3, PT, PT, RZ, R3, RZ, P4, !PT ;  /* 0x00000003ff037210 */ /* 0x000fc600027fe4ff */
[----:B------:R-:W-:-:S04]  /*0480*/  FFMA R22, R10, R21, R22 ;  /* 0x000000150a167223 */ /* 0x000fc80000000016 */
[----:B------:R-:W-:-:S04]  /*0490*/  FFMA R22, R10, R19, R22 ;  /* 0x000000130a167223 */ /* 0x000fc80000000016 */
[----:B------:R-:W-:-:S04]  /*04a0*/  FFMA R22, R10, R17, R22 ;  /* 0x000000110a167223 */ /* 0x000fc80000000016 */
[----:B------:R-:W-:-:S04]  /*04b0*/  FFMA R22, R10, R15, R22 ;  /* 0x0000000f0a167223 */ /* 0x000fc80000000016 */
[----:B--2---:R-:W-:-:S04]  /*04c0*/  FFMA R11, R10, R11, R22 ;  /* 0x0000000b0a0b7223 */ /* 0x004fc80000000016 */
[----:B---3--:R-:W-:-:S04]  /*04d0*/  FFMA R11, R10, R16, R11 ;  /* 0x000000100a0b7223 */ /* 0x008fc8000000000b */
[----:B----4-:R-:W-:-:S04]  /*04e0*/  FFMA R14, R10, R14, R11 ;  /* 0x0000000e0a0e7223 */ /* 0x010fc8000000000b */
[----:B------:R-:W-:Y:S01]  /*04f0*/  FFMA R11, R10, R29, R14 ;  /* 0x0000001d0a0b7223 */ /* 0x000fe2000000000e */
[----:B------:R-:W-:Y:S06]  /*0500*/  @P3 BRA `(.L_x_2) ;  /* 0xfffffffc006c3947 */ /* 0x000fec000383ffff */
[----:B------:R-:W-:-:S07]  /*0510*/  MOV R12, R6 ;  /* 0x00000006000c7202 */ /* 0x000fce0000000f00 */
.L_x_1:
[----:B------:R-:W-:-:S13]  /*0520*/  ISETP.NE.AND P3, PT, R18, RZ, PT ;  /* 0x000000ff1200720c */ /* 0x000fda0003f65270 */
[----:B------:R-:W-:Y:S05]  /*0530*/  @!P3 BRA `(.L_x_3) ;  /* 0x0000000000bcb947 */ /* 0x000fea0003800000 */
[----:B------:R-:W-:Y:S01]  /*0540*/  ISETP.NE.AND P3, PT, R20, RZ, PT ;  /* 0x000000ff1400720c */ /* 0x000fe20003f65270 */
[----:B------:R-:W-:-:S12]  /*0550*/  @!P0 BRA `(.L_x_4) ;  /* 0x00000000004c8947 */ /* 0x000fd80003800000 */
[----:B0-----:R-:W0:Y:S02]  /*0560*/  LDC.64 R2, c[0x0][0x388] ;  /* 0x0000e200ff027b82 */ /* 0x001e240000000a00 */
[----:B0-----:R-:W-:-:S05]  /*0570*/  IMAD.WIDE.U32 R2, R12, 0x4, R2 ;  /* 0x000000040c027825 */ /* 0x001fca00078e0002 */
[----:B------:R-:W2:Y:S04]  /*0580*/  LDG.E R13, desc[UR6][R2.64] ;  /* 0x00000006020d7981 */ /* 0x000ea8000c1e1900 */
[----:B------:R-:W3:Y:S04]  /*0590*/  LDG.E R14, desc[UR6][R2.64+0x4] ;  /* 0x00000406020e7981 */ /* 0x000ee8000c1e1900 */
[----:B------:R-:W4:Y:S04]  /*05a0*/  LDG.E R16, desc[UR6][R2.64+0x8] ;  /* 0x0000080602107981 */ /* 0x000f28000c1e1900 */
[----:B------:R-:W4:Y:S04]  /*05b0*/  LDG.E R22, desc[UR6][R2.64+0xc] ;  /* 0x00000c0602167981 */ /* 0x000f28000c1e1900 */
[----:B------:R-:W4:Y:S04]  /*05c0*/  LDG.E R24, desc[UR6][R2.64+0x10] ;  /* 0x0000100602187981 */ /* 0x000f28000c1e1900 */
[----:B------:R-:W4:Y:S04]  /*05d0*/  LDG.E R26, desc[UR6][R2.64+0x14] ;  /* 0x00001406021a7981 */ /* 0x000f28000c1e1900 */
[----:B------:R-:W4:Y:S04]  /*05e0*/  LDG.E R28, desc[UR6][R2.64+0x18] ;  /* 0x00001806021c7981 */ /* 0x000f28000c1e1900 */
[----:B------:R-:W4:Y:S01]  /*05f0*/  LDG.E R15, desc[UR6][R2.64+0x1c] ;  /* 0x00001c06020f7981 */ /* 0x000f22000c1e1900 */
[----:B------:R-:W-:Y:S01]  /*0600*/  IADD3 R12, PT, PT, R12, 0x8, RZ ;  /* 0x000000080c0c7810 */ /* 0x000fe20007ffe0ff */
[----:B--2--5:R-:W-:-:S04]  /*0610*/  FFMA R13, R10, R13, R11 ;  /* 0x0000000d0a0d7223 */ /* 0x024fc8000000000b */
[----:B---3--:R-:W-:-:S04]  /*0620*/  FFMA R13, R10, R14, R13 ;  /* 0x0000000e0a0d7223 */ /* 0x008fc8000000000d */
[----:B----4-:R-:W-:-:S04]  /*0630*/  FFMA R13, R10, R16, R13 ;  /* 0x000000100a0d7223 */ /* 0x010fc8000000000d */
[----:B------:R-:W-:-:S04]  /*0640*/  FFMA R13, R10, R22, R13 ;  /* 0x000000160a0d7223 */ /* 0x000fc8000000000d */
[----:B------:R-:W-:-:S04]  /*0650*/  FFMA R13, R10, R24, R13 ;  /* 0x000000180a0d7223 */ /* 0x000fc8000000000d */
[----:B------:R-:W-:-:S04]  /*0660*/  FFMA R13, R10, R26, R13 ;  /* 0x0000001a0a0d7223 */ /* 0x000fc8000000000d */
[----:B------:R-:W-:-:S04]  /*0670*/  FFMA R13, R10, R28, R13 ;  /* 0x0000001c0a0d7223 */ /* 0x000fc8000000000d */
[----:B------:R-:W-:-:S07]  /*0680*/  FFMA R11, R10, R15, R13 ;  /* 0x0000000f0a0b7223 */ /* 0x000fce000000000d */
.L_x_4:
        /* <DEDUP_REMOVED lines=8> */
[----:B------:R-:W4:Y:S01]  /*0710*/  LDG.E R22, desc[UR6][R2.64+0xc] ;  /* 0x00000c0602167981 */ /* 0x000f22000c1e1900 */
[----:B------:R-:W-:Y:S01]  /*0720*/  IADD3 R12, PT, PT, R12, 0x4, RZ ;  /* 0x000000040c0c7810 */ /* 0x000fe20007ffe0ff */
[----:B--2--5:R-:W-:-:S04]  /*0730*/  FFMA R13, R10, R13, R11 ;  /* 0x0000000d0a0d7223 */ /* 0x024fc8000000000b */
[----:B---3--:R-:W-:-:S04]  /*0740*/  FFMA R13, R10, R14, R13 ;  /* 0x0000000e0a0d7223 */ /* 0x008fc8000000000d */
[----:B----4-:R-:W-:-:S04]  /*0750*/  FFMA R13, R10, R16, R13 ;  /* 0x000000100a0d7223 */ /* 0x010fc8000000000d */
[----:B------:R-:W-:-:S07]  /*0760*/  FFMA R11, R10, R22, R13 ;  /* 0x000000160a0b7223 */ /* 0x000fce000000000d */
.L_x_5:
[----:B------:R-:W-:Y:S05]  /*0770*/  @!P3 BRA `(.L_x_3) ;  /* 0x00000000002cb947 */ /* 0x000fea0003800000 */
[----:B0-----:R-:W0:Y:S02]  /*0780*/  LDC.64 R2, c[0x0][0x388] ;  /* 0x0000e200ff027b82 */ /* 0x001e240000000a00 */
[----:B0-----:R-:W-:-:S05]  /*0790*/  IMAD.WIDE.U32 R2, R12, 0x4, R2 ;  /* 0x000000040c027825 */ /* 0x001fca00078e0002 */
[----:B------:R-:W2:Y:S01]  /*07a0*/  LDG.E R12, desc[UR6][R2.64] ;  /* 0x00000006020c7981 */ /* 0x000ea2000c1e1900 */
[----:B------:R-:W-:Y:S01]  /*07b0*/  ISETP.NE.AND P3, PT, R7, 0x1, PT ;  /* 0x000000010700780c */ /* 0x000fe20003f65270 */
[----:B--2--5:R-:W-:-:S12]  /*07c0*/  FFMA R11, R10, R12, R11 ;  /* 0x0000000c0a0b7223 */ /* 0x024fd8000000000b */
[----:B------:R-:W-:Y:S05]  /*07d0*/  @!P3 BRA `(.L_x_3) ;  /* 0x000000000014b947 */ /* 0x000fea0003800000 */
[----:B------:R-:W-:Y:S01]  /*07e0*/  ISETP.NE.AND P3, PT, R7, 0x2, PT ;  /* 0x000000020700780c */ /* 0x000fe20003f65270 */
[----:B------:R-:W2:-:S12]  /*07f0*/  LDG.E R12, desc[UR6][R2.64+0x4] ;  /* 0x00000406020c7981 */ /* 0x000e98000c1e1900 */
[----:B------:R-:W3:Y:S01]  /*0800*/  @P3 LDG.E R14, desc[UR6][R2.64+0x8] ;  /* 0x00000806020e3981 */ /* 0x000ee2000c1e1900 */
[----:B--2---:R-:W-:-:S04]  /*0810*/  FFMA R11, R10, R12, R11 ;  /* 0x0000000c0a0b7223 */ /* 0x004fc8000000000b */
[----:B---3--:R-:W-:-:S07]  /*0820*/  @P3 FFMA R11, R10, R14, R11 ;  /* 0x0000000e0a0b3223 */ /* 0x008fce000000000b */
.L_x_3:
[----:B------:R-:W-:Y:S05]  /*0830*/  @P2 BRA `(.L_x_6) ;  /* 0xfffffff800702947 */ /* 0x000fea000383ffff */
.L_x_0:
[----:B0-----:R-:W0:Y:S01]  /*0840*/  LDC.64 R2, c[0x0][0x398] ;  /* 0x0000e600ff027b82 */ /* 0x001e220000000a00 */
[----:B------:R-:W-:-:S04]  /*0850*/  IMAD R5, R0, R4, R5 ;  /* 0x0000000400057224 */ /* 0x000fc800078e0205 */
[----:B0-----:R-:W-:-:S05]  /*0860*/  IMAD.WIDE R2, R5, 0x4, R2 ;  /* 0x0000000405027825 */ /* 0x001fca00078e0202 */
[----:B------:R-:W-:Y:S01]  /*0870*/  STG.E desc[UR6][R2.64], R11 ;  /* 0x0000000b02007986 */ /* 0x000fe2000c101906 */
[----:B------:R-:W-:Y:S05]  /*0880*/  EXIT ;  /* 0x000000000000794d */ /* 0x000fea0003800000 */
.L_x_7:
[----:B------:R-:W-:-:S00]  /*0890*/  BRA `(.L_x_7) ;  /* 0xfffffffc00fc7947 */ /* 0x000fc0000383ffff */
[----:B------:R-:W-:-:S00]  /*08a0*/  NOP ;  /* 0x0000000000007918 */ /* 0x000fc00000000000 */
        /* <DEDUP_REMOVED lines=13> */
.L_x_8:


//--------------------- .nv.shared.reserved.0     --------------------------
	.section	.nv.shared.reserved.0,"aw",@nobits
	.weak		__nv_reservedSMEM_offset_0_alias
	.size		__nv_reservedSMEM_offset_0_alias, 0, 64
	.other		__nv_reservedSMEM_offset_0_alias,@"STO_CUDA_RESERVED_SHARED STV_DEFAULT"
__nv_reservedSMEM_offset_0_alias:
	.zero		0
	.zero		64


//--------------------- .nv.constant0._Z26matrixMultiplicationKernelPfS_iS_ --------------------------
	.section	.nv.constant0._Z26matrixMultiplicationKernelPfS_iS_,"a",@progbits
	.sectionflags	@""
	.align	4
.nv.constant0._Z26matrixMultiplicationKernelPfS_iS_:
	.zero		928


//--------------------- SYMBOLS --------------------------

	.type		.nv.reservedSmem.offset0,@object
	.size		.nv.reservedSmem.offset0,0x4
